//
// Generated by NVIDIA NVVM Compiler
//
// Compiler Build ID: CL-36424714
// Cuda compilation tools, release 13.0, V13.0.88
// Based on NVVM 20.0.0
//

.version 9.0
.target sm_100
.address_size 64

	// .globl	_Z3addPiS_S_

.visible .entry _Z3addPiS_S_(
	.param .u64 .ptr .align 1 _Z3addPiS_S__param_0,
	.param .u64 .ptr .align 1 _Z3addPiS_S__param_1,
	.param .u64 .ptr .align 1 _Z3addPiS_S__param_2
)
{
	.reg .b32 	%r<8>;
	.reg .b64 	%rd<11>;

	ld.param.u64 	%rd1, [_Z3addPiS_S__param_0];
	ld.param.u64 	%rd2, [_Z3addPiS_S__param_1];
	ld.param.u64 	%rd3, [_Z3addPiS_S__param_2];
	cvta.to.global.u64 	%rd4, %rd3;
	cvta.to.global.u64 	%rd5, %rd2;
	cvta.to.global.u64 	%rd6, %rd1;
	mov.u32 	%r1, %ctaid.x;
	mov.u32 	%r2, %ntid.x;
	mov.u32 	%r3, %tid.x;
	mad.lo.s32 	%r4, %r1, %r2, %r3;
	mul.wide.u32 	%rd7, %r4, 4;
	add.s64 	%rd8, %rd6, %rd7;
	ld.global.u32 	%r5, [%rd8];
	add.s64 	%rd9, %rd5, %rd7;
	ld.global.u32 	%r6, [%rd9];
	add.s32 	%r7, %r6, %r5;
	add.s64 	%rd10, %rd4, %rd7;
	st.global.u32 	[%rd10], %r7;
	ret;

}
	// .globl	_Z8subtractPiS_S_
.visible .entry _Z8subtractPiS_S_(
	.param .u64 .ptr .align 1 _Z8subtractPiS_S__param_0,
	.param .u64 .ptr .align 1 _Z8subtractPiS_S__param_1,
	.param .u64 .ptr .align 1 _Z8subtractPiS_S__param_2
)
{
	.reg .b32 	%r<8>;
	.reg .b64 	%rd<11>;

	ld.param.u64 	%rd1, [_Z8subtractPiS_S__param_0];
	ld.param.u64 	%rd2, [_Z8subtractPiS_S__param_1];
	ld.param.u64 	%rd3, [_Z8subtractPiS_S__param_2];
	cvta.to.global.u64 	%rd4, %rd3;
	cvta.to.global.u64 	%rd5, %rd2;
	cvta.to.global.u64 	%rd6, %rd1;
	mov.u32 	%r1, %ctaid.x;
	mov.u32 	%r2, %ntid.x;
	mov.u32 	%r3, %tid.x;
	mad.lo.s32 	%r4, %r1, %r2, %r3;
	mul.wide.u32 	%rd7, %r4, 4;
	add.s64 	%rd8, %rd6, %rd7;
	ld.global.u32 	%r5, [%rd8];
	add.s64 	%rd9, %rd5, %rd7;
	ld.global.u32 	%r6, [%rd9];
	sub.s32 	%r7, %r5, %r6;
	add.s64 	%rd10, %rd4, %rd7;
	st.global.u32 	[%rd10], %r7;
	ret;

}
	// .globl	_Z4multPiS_S_
.visible .entry _Z4multPiS_S_(
	.param .u64 .ptr .align 1 _Z4multPiS_S__param_0,
	.param .u64 .ptr .align 1 _Z4multPiS_S__param_1,
	.param .u64 .ptr .align 1 _Z4multPiS_S__param_2
)
{
	.reg .b32 	%r<8>;
	.reg .b64 	%rd<11>;

	ld.param.u64 	%rd1, [_Z4multPiS_S__param_0];
	ld.param.u64 	%rd2, [_Z4multPiS_S__param_1];
	ld.param.u64 	%rd3, [_Z4multPiS_S__param_2];
	cvta.to.global.u64 	%rd4, %rd3;
	cvta.to.global.u64 	%rd5, %rd2;
	cvta.to.global.u64 	%rd6, %rd1;
	mov.u32 	%r1, %ctaid.x;
	mov.u32 	%r2, %ntid.x;
	mov.u32 	%r3, %tid.x;
	mad.lo.s32 	%r4, %r1, %r2, %r3;
	mul.wide.u32 	%rd7, %r4, 4;
	add.s64 	%rd8, %rd6, %rd7;
	ld.global.u32 	%r5, [%rd8];
	add.s64 	%rd9, %rd5, %rd7;
	ld.global.u32 	%r6, [%rd9];
	mul.lo.s32 	%r7, %r6, %r5;
	add.s64 	%rd10, %rd4, %rd7;
	st.global.u32 	[%rd10], %r7;
	ret;

}
	// .globl	_Z3modPiS_S_
.visible .entry _Z3modPiS_S_(
	.param .u64 .ptr .align 1 _Z3modPiS_S__param_0,
	.param .u64 .ptr .align 1 _Z3modPiS_S__param_1,
	.param .u64 .ptr .align 1 _Z3modPiS_S__param_2
)
{
	.reg .b32 	%r<8>;
	.reg .b64 	%rd<11>;

	ld.param.u64 	%rd1, [_Z3modPiS_S__param_0];
	ld.param.u64 	%rd2, [_Z3modPiS_S__param_1];
	ld.param.u64 	%rd3, [_Z3modPiS_S__param_2];
	cvta.to.global.u64 	%rd4, %rd3;
	cvta.to.global.u64 	%rd5, %rd2;
	cvta.to.global.u64 	%rd6, %rd1;
	mov.u32 	%r1, %ctaid.x;
	mov.u32 	%r2, %ntid.x;
	mov.u32 	%r3, %tid.x;
	mad.lo.s32 	%r4, %r1, %r2, %r3;
	mul.wide.u32 	%rd7, %r4, 4;
	add.s64 	%rd8, %rd6, %rd7;
	ld.global.u32 	%r5, [%rd8];
	add.s64 	%rd9, %rd5, %rd7;
	ld.global.u32 	%r6, [%rd9];
	rem.s32 	%r7, %r5, %r6;
	add.s64 	%rd10, %rd4, %rd7;
	st.global.u32 	[%rd10], %r7;
	ret;

}
	// .globl	_Z25branching_mathexpressionsPiS_S_
.visible .entry _Z25branching_mathexpressionsPiS_S_(
	.param .u64 .ptr .align 1 _Z25branching_mathexpressionsPiS_S__param_0,
	.param .u64 .ptr .align 1 _Z25branching_mathexpressionsPiS_S__param_1,
	.param .u64 .ptr .align 1 _Z25branching_mathexpressionsPiS_S__param_2
)
{
	.reg .pred 	%p<4>;
	.reg .b32 	%r<18>;
	.reg .b64 	%rd<23>;

	ld.param.u64 	%rd4, [_Z25branching_mathexpressionsPiS_S__param_0];
	ld.param.u64 	%rd5, [_Z25branching_mathexpressionsPiS_S__param_1];
	ld.param.u64 	%rd6, [_Z25branching_mathexpressionsPiS_S__param_2];
	cvta.to.global.u64 	%rd1, %rd6;
	cvta.to.global.u64 	%rd2, %rd5;
	cvta.to.global.u64 	%rd3, %rd4;
	mov.u32 	%r3, %ctaid.x;
	mov.u32 	%r4, %ntid.x;
	mov.u32 	%r5, %tid.x;
	mad.lo.s32 	%r1, %r3, %r4, %r5;
	and.b32  	%r2, %r1, 3;
	setp.gt.s32 	%p1, %r2, 1;
	@%p1 bra 	$L__BB4_5;
	setp.eq.s32 	%p3, %r2, 0;
	@%p3 bra 	$L__BB4_2;
	bra.uni 	$L__BB4_3;
$L__BB4_2:
	mul.wide.u32 	%rd19, %r1, 4;
	add.s64 	%rd20, %rd3, %rd19;
	ld.global.u32 	%r15, [%rd20];
	add.s64 	%rd21, %rd2, %rd19;
	ld.global.u32 	%r16, [%rd21];
	add.s32 	%r17, %r16, %r15;
	add.s64 	%rd22, %rd1, %rd19;
	st.global.u32 	[%rd22], %r17;
	bra.uni 	$L__BB4_7;
$L__BB4_3:
	mul.wide.u32 	%rd15, %r1, 4;
	add.s64 	%rd16, %rd3, %rd15;
	ld.global.u32 	%r12, [%rd16];
	add.s64 	%rd17, %rd2, %rd15;
	ld.global.u32 	%r13, [%rd17];
	sub.s32 	%r14, %r12, %r13;
	add.s64 	%rd18, %rd1, %rd15;
	st.global.u32 	[%rd18], %r14;
	bra.uni 	$L__BB4_7;
$L__BB4_4:
	mul.wide.u32 	%rd11, %r1, 4;
	add.s64 	%rd12, %rd3, %rd11;
	ld.global.u32 	%r9, [%rd12];
	add.s64 	%rd13, %rd2, %rd11;
	ld.global.u32 	%r10, [%rd13];
	mul.lo.s32 	%r11, %r10, %r9;
	add.s64 	%rd14, %rd1, %rd11;
	st.global.u32 	[%rd14], %r11;
	bra.uni 	$L__BB4_7;
$L__BB4_5:
	setp.eq.s32 	%p2, %r2, 2;
	@%p2 bra 	$L__BB4_4;
	mul.wide.u32 	%rd7, %r1, 4;
	add.s64 	%rd8, %rd3, %rd7;
	ld.global.u32 	%r6, [%rd8];
	add.s64 	%rd9, %rd2, %rd7;
	ld.global.u32 	%r7, [%rd9];
	rem.s32 	%r8, %r6, %r7;
	add.s64 	%rd10, %rd1, %rd7;
	st.global.u32 	[%rd10], %r8;
$L__BB4_7:
	ret;

}
	// .globl	_Z29non_branching_mathexpressionsPiS_S_
.visible .entry _Z29non_branching_mathexpressionsPiS_S_(
	.param .u64 .ptr .align 1 _Z29non_branching_mathexpressionsPiS_S__param_0,
	.param .u64 .ptr .align 1 _Z29non_branching_mathexpressionsPiS_S__param_1,
	.param .u64 .ptr .align 1 _Z29non_branching_mathexpressionsPiS_S__param_2
)
{
	.reg .pred 	%p<3>;
	.reg .b32 	%r<28>;
	.reg .b64 	%rd<11>;

	ld.param.u64 	%rd1, [_Z29non_branching_mathexpressionsPiS_S__param_0];
	ld.param.u64 	%rd2, [_Z29non_branching_mathexpressionsPiS_S__param_1];
	ld.param.u64 	%rd3, [_Z29non_branching_mathexpressionsPiS_S__param_2];
	cvta.to.global.u64 	%rd4, %rd3;
	cvta.to.global.u64 	%rd5, %rd2;
	cvta.to.global.u64 	%rd6, %rd1;
	mov.u32 	%r1, %ctaid.x;
	mov.u32 	%r2, %ntid.x;
	mov.u32 	%r3, %tid.x;
	mad.lo.s32 	%r4, %r1, %r2, %r3;
	and.b32  	%r5, %r4, 3;
	and.b32  	%r6, %r4, 1;
	xor.b32  	%r7, %r6, 1;
	shr.u32 	%r8, %r7, %r5;
	mul.wide.u32 	%rd7, %r4, 4;
	add.s64 	%rd8, %rd6, %rd7;
	ld.global.u32 	%r9, [%rd8];
	add.s64 	%rd9, %rd5, %rd7;
	ld.global.u32 	%r10, [%rd9];
	add.s32 	%r11, %r10, %r9;
	mul.lo.s32 	%r12, %r11, %r8;
	mov.b32 	%r13, 3;
	shr.u32 	%r14, %r13, %r5;
	and.b32  	%r15, %r14, 1;
	setp.eq.b32 	%p1, %r15, 1;
	selp.b32 	%r16, %r5, 0, %p1;
	sub.s32 	%r17, %r9, %r10;
	mad.lo.s32 	%r18, %r17, %r16, %r12;
	xor.b32  	%r19, %r5, 3;
	shr.u32 	%r20, %r13, %r19;
	and.b32  	%r21, %r20, 1;
	setp.eq.b32 	%p2, %r21, 1;
	selp.b32 	%r22, %r19, 0, %p2;
	mul.lo.s32 	%r23, %r9, %r22;
	mad.lo.s32 	%r24, %r23, %r10, %r18;
	shr.u32 	%r25, %r6, %r19;
	rem.s32 	%r26, %r9, %r10;
	mad.lo.s32 	%r27, %r26, %r25, %r24;
	add.s64 	%rd10, %rd4, %rd7;
	st.global.u32 	[%rd10], %r27;
	ret;

}


// ===== COMPILED SASS (sm_100) =====

	.target	sm_100

	.elftype	@"ET_EXEC"


//--------------------- .note.nv.tkinfo           --------------------------
	.section	.note.nv.tkinfo,"",@"SHT_NOTE"
	.sectionflags	@"SHF_NOTE_NV_TKINFO"
	.tkinfo
        /*0018*/ 	.word	0x00000002
        /*0030*/ 	.string	""
        /*0030*/ 	.string	"ptxas"
        /*0030*/ 	.string	"Cuda compilation tools, release 13.0, V13.0.88"
        /*0030*/ 	.string	"Build cuda_13.0.r13.0/compiler.36424714_0"
        /*0030*/ 	.string	"-arch sm_100 -m 64 "



//--------------------- .note.nv.cuinfo           --------------------------
	.section	.note.nv.cuinfo,"",@"SHT_NOTE"
	.sectionflags	@"SHF_NOTE_NV_CUINFO"
        /*0018*/ 	.short	0x0002
        /*001a*/ 	.short	0x0064
        /*001c*/ 	.short	0x0082
	.zero		2


//--------------------- .nv.info                  --------------------------
	.section	.nv.info,"",@"SHT_CUDA_INFO"
	.align	4


	//----- nvinfo : EIATTR_REGCOUNT
	.align		4
        /*0000*/ 	.byte	0x04, 0x2f
        /*0002*/ 	.short	(.L_1 - .L_0)
	.align		4
.L_0:
        /*0004*/ 	.word	index@(_Z3addPiS_S_)
        /*0008*/ 	.word	0x0000000c


	//----- nvinfo : EIATTR_FRAME_SIZE
	.align		4
.L_1:
        /*000c*/ 	.byte	0x04, 0x11
        /*000e*/ 	.short	(.L_3 - .L_2)
	.align		4
.L_2:
        /*0010*/ 	.word	index@(_Z3addPiS_S_)
        /*0014*/ 	.word	0x00000000


	//----- nvinfo : EIATTR_REGCOUNT
	.align		4
.L_3:
        /*0018*/ 	.byte	0x04, 0x2f
        /*001a*/ 	.short	(.L_5 - .L_4)
	.align		4
.L_4:
        /*001c*/ 	.word	index@(_Z8subtractPiS_S_)
        /*0020*/ 	.word	0x0000000c


	//----- nvinfo : EIATTR_FRAME_SIZE
	.align		4
.L_5:
        /*0024*/ 	.byte	0x04, 0x11
        /*0026*/ 	.short	(.L_7 - .L_6)
	.align		4
.L_6:
        /*0028*/ 	.word	index@(_Z8subtractPiS_S_)
        /*002c*/ 	.word	0x00000000


	//----- nvinfo : EIATTR_REGCOUNT
	.align		4
.L_7:
        /*0030*/ 	.byte	0x04, 0x2f
        /*0032*/ 	.short	(.L_9 - .L_8)
	.align		4
.L_8:
        /*0034*/ 	.word	index@(_Z4multPiS_S_)
        /*0038*/ 	.word	0x0000000c


	//----- nvinfo : EIATTR_FRAME_SIZE
	.align		4
.L_9:
        /*003c*/ 	.byte	0x04, 0x11
        /*003e*/ 	.short	(.L_11 - .L_10)
	.align		4
.L_10:
        /*0040*/ 	.word	index@(_Z4multPiS_S_)
        /*0044*/ 	.word	0x00000000


	//----- nvinfo : EIATTR_REGCOUNT
	.align		4
.L_11:
        /*0048*/ 	.byte	0x04, 0x2f
        /*004a*/ 	.short	(.L_13 - .L_12)
	.align		4
.L_12:
        /*004c*/ 	.word	index@(_Z3modPiS_S_)
        /*0050*/ 	.word	0x0000000d


	//----- nvinfo : EIATTR_FRAME_SIZE
	.align		4
.L_13:
        /*0054*/ 	.byte	0x04, 0x11
        /*0056*/ 	.short	(.L_15 - .L_14)
	.align		4
.L_14:
        /*0058*/ 	.word	index@(_Z3modPiS_S_)
        /*005c*/ 	.word	0x00000000


	//----- nvinfo : EIATTR_REGCOUNT
	.align		4
.L_15:
        /*0060*/ 	.byte	0x04, 0x2f
        /*0062*/ 	.short	(.L_17 - .L_16)
	.align		4
.L_16:
        /*0064*/ 	.word	index@(_Z25branching_mathexpressionsPiS_S_)
        /*0068*/ 	.word	0x0000000d


	//----- nvinfo : EIATTR_FRAME_SIZE
	.align		4
.L_17:
        /*006c*/ 	.byte	0x04, 0x11
        /*006e*/ 	.short	(.L_19 - .L_18)
	.align		4
.L_18:
        /*0070*/ 	.word	index@(_Z25branching_mathexpressionsPiS_S_)
        /*0074*/ 	.word	0x00000000


	//----- nvinfo : EIATTR_REGCOUNT
	.align		4
.L_19:
        /*0078*/ 	.byte	0x04, 0x2f
        /*007a*/ 	.short	(.L_21 - .L_20)
	.align		4
.L_20:
        /*007c*/ 	.word	index@(_Z29non_branching_mathexpressionsPiS_S_)
        /*0080*/ 	.word	0x00000012


	//----- nvinfo : EIATTR_FRAME_SIZE
	.align		4
.L_21:
        /*0084*/ 	.byte	0x04, 0x11
        /*0086*/ 	.short	(.L_23 - .L_22)
	.align		4
.L_22:
        /*0088*/ 	.word	index@(_Z29non_branching_mathexpressionsPiS_S_)
        /*008c*/ 	.word	0x00000000


	//----- nvinfo : EIATTR_MIN_STACK_SIZE
	.align		4
.L_23:
        /*0090*/ 	.byte	0x04, 0x12
        /*0092*/ 	.short	(.L_25 - .L_24)
	.align		4
.L_24:
        /*0094*/ 	.word	index@(_Z29non_branching_mathexpressionsPiS_S_)
        /*0098*/ 	.word	0x00000000


	//----- nvinfo : EIATTR_MIN_STACK_SIZE
	.align		4
.L_25:
        /*009c*/ 	.byte	0x04, 0x12
        /*009e*/ 	.short	(.L_27 - .L_26)
	.align		4
.L_26:
        /*00a0*/ 	.word	index@(_Z25branching_mathexpressionsPiS_S_)
        /*00a4*/ 	.word	0x00000000


	//----- nvinfo : EIATTR_MIN_STACK_SIZE
	.align		4
.L_27:
        /*00a8*/ 	.byte	0x04, 0x12
        /*00aa*/ 	.short	(.L_29 - .L_28)
	.align		4
.L_28:
        /*00ac*/ 	.word	index@(_Z3modPiS_S_)
        /*00b0*/ 	.word	0x00000000


	//----- nvinfo : EIATTR_MIN_STACK_SIZE
	.align		4
.L_29:
        /*00b4*/ 	.byte	0x04, 0x12
        /*00b6*/ 	.short	(.L_31 - .L_30)
	.align		4
.L_30:
        /*00b8*/ 	.word	index@(_Z4multPiS_S_)
        /*00bc*/ 	.word	0x00000000


	//----- nvinfo : EIATTR_MIN_STACK_SIZE
	.align		4
.L_31:
        /*00c0*/ 	.byte	0x04, 0x12
        /*00c2*/ 	.short	(.L_33 - .L_32)
	.align		4
.L_32:
        /*00c4*/ 	.word	index@(_Z8subtractPiS_S_)
        /*00c8*/ 	.word	0x00000000


	//----- nvinfo : EIATTR_MIN_STACK_SIZE
	.align		4
.L_33:
        /*00cc*/ 	.byte	0x04, 0x12
        /*00ce*/ 	.short	(.L_35 - .L_34)
	.align		4
.L_34:
        /*00d0*/ 	.word	index@(_Z3addPiS_S_)
        /*00d4*/ 	.word	0x00000000
.L_35:


//--------------------- .nv.compat                --------------------------
	.section	.nv.compat,"",@"SHT_CUDA_COMPAT_INFO"
	.align	4
        /*0000*/ 	.byte	0x02, 0x09, 0x00, 0x00, 0x02, 0x02, 0x01, 0x00, 0x02, 0x05, 0x05, 0x00, 0x03, 0x07, 0x01, 0x01
        /*0010*/ 	.byte	0x02, 0x03, 0x00, 0x00, 0x02, 0x06, 0x01, 0x00, 0x04, 0x0b, 0x08, 0x00, 0x09, 0x00, 0x00, 0x00
        /*0020*/ 	.byte	0x00, 0x00, 0x00, 0x00


//--------------------- .nv.info._Z29non_branching_mathexpressionsPiS_S_ --------------------------
	.section	.nv.info._Z29non_branching_mathexpressionsPiS_S_,"",@"SHT_CUDA_INFO"
	.sectionflags	@""
	.align	4


	//----- nvinfo : EIATTR_CUDA_API_VERSION
	.align		4
        /*0000*/ 	.byte	0x04, 0x37
        /*0002*/ 	.short	(.L_37 - .L_36)
.L_36:
        /*0004*/ 	.word	0x00000082


	//----- nvinfo : EIATTR_KPARAM_INFO
	.align		4
.L_37:
        /*0008*/ 	.byte	0x04, 0x17
        /*000a*/ 	.short	(.L_39 - .L_38)
.L_38:
        /*000c*/ 	.word	0x00000000
        /*0010*/ 	.short	0x0002
        /*0012*/ 	.short	0x0010
        /*0014*/ 	.byte	0x00, 0xf5, 0x21, 0x00


	//----- nvinfo : EIATTR_KPARAM_INFO
	.align		4
.L_39:
        /*0018*/ 	.byte	0x04, 0x17
        /*001a*/ 	.short	(.L_41 - .L_40)
.L_40:
        /*001c*/ 	.word	0x00000000
        /*0020*/ 	.short	0x0001
        /*0022*/ 	.short	0x0008
        /*0024*/ 	.byte	0x00, 0xf5, 0x21, 0x00


	//----- nvinfo : EIATTR_KPARAM_INFO
	.align		4
.L_41:
        /*0028*/ 	.byte	0x04, 0x17
        /*002a*/ 	.short	(.L_43 - .L_42)
.L_42:
        /*002c*/ 	.word	0x00000000
        /*0030*/ 	.short	0x0000
        /*0032*/ 	.short	0x0000
        /*0034*/ 	.byte	0x00, 0xf5, 0x21, 0x00


	//----- nvinfo : EIATTR_SPARSE_MMA_MASK
	.align		4
.L_43:
        /*0038*/ 	.byte	0x03, 0x50
        /*003a*/ 	.short	0x0000


	//----- nvinfo : EIATTR_MAXREG_COUNT
	.align		4
        /*003c*/ 	.byte	0x03, 0x1b
        /*003e*/ 	.short	0x00ff


	//----- nvinfo : EIATTR_MERCURY_ISA_VERSION
	.align		4
        /*0040*/ 	.byte	0x03, 0x5f
        /*0042*/ 	.short	0x0101


	//----- nvinfo : EIATTR_VRC_CTA_INIT_COUNT
	.align		4
        /*0044*/ 	.byte	0x02, 0x4a
	.zero		1
	.zero		1


	//----- nvinfo : EIATTR_EXIT_INSTR_OFFSETS
	.align		4
        /*0048*/ 	.byte	0x04, 0x1c
        /*004a*/ 	.short	(.L_45 - .L_44)


	//   ....[0]....
.L_44:
        /*004c*/ 	.word	0x000003b0


	//----- nvinfo : EIATTR_CBANK_PARAM_SIZE
	.align		4
.L_45:
        /*0050*/ 	.byte	0x03, 0x19
        /*0052*/ 	.short	0x0018


	//----- nvinfo : EIATTR_PARAM_CBANK
	.align		4
        /*0054*/ 	.byte	0x04, 0x0a
        /*0056*/ 	.short	(.L_47 - .L_46)
	.align		4
.L_46:
        /*0058*/ 	.word	index@(.nv.constant0._Z29non_branching_mathexpressionsPiS_S_)
        /*005c*/ 	.short	0x0380
        /*005e*/ 	.short	0x0018


	//----- nvinfo : EIATTR_SW_WAR
	.align		4
.L_47:
        /*0060*/ 	.byte	0x04, 0x36
        /*0062*/ 	.short	(.L_49 - .L_48)
.L_48:
        /*0064*/ 	.word	0x00000008
.L_49:


//--------------------- .nv.info._Z25branching_mathexpressionsPiS_S_ --------------------------
	.section	.nv.info._Z25branching_mathexpressionsPiS_S_,"",@"SHT_CUDA_INFO"
	.sectionflags	@""
	.align	4


	//----- nvinfo : EIATTR_CUDA_API_VERSION
	.align		4
        /*0000*/ 	.byte	0x04, 0x37
        /*0002*/ 	.short	(.L_51 - .L_50)
.L_50:
        /*0004*/ 	.word	0x00000082


	//----- nvinfo : EIATTR_KPARAM_INFO
	.align		4
.L_51:
        /*0008*/ 	.byte	0x04, 0x17
        /*000a*/ 	.short	(.L_53 - .L_52)
.L_52:
        /*000c*/ 	.word	0x00000000
        /*0010*/ 	.short	0x0002
        /*0012*/ 	.short	0x0010
        /*0014*/ 	.byte	0x00, 0xf5, 0x21, 0x00


	//----- nvinfo : EIATTR_KPARAM_INFO
	.align		4
.L_53:
        /*0018*/ 	.byte	0x04, 0x17
        /*001a*/ 	.short	(.L_55 - .L_54)
.L_54:
        /*001c*/ 	.word	0x00000000
        /*0020*/ 	.short	0x0001
        /*0022*/ 	.short	0x0008
        /*0024*/ 	.byte	0x00, 0xf5, 0x21, 0x00


	//----- nvinfo : EIATTR_KPARAM_INFO
	.align		4
.L_55:
        /*0028*/ 	.byte	0x04, 0x17
        /*002a*/ 	.short	(.L_57 - .L_56)
.L_56:
        /*002c*/ 	.word	0x00000000
        /*0030*/ 	.short	0x0000
        /*0032*/ 	.short	0x0000
        /*0034*/ 	.byte	0x00, 0xf5, 0x21, 0x00


	//----- nvinfo : EIATTR_SPARSE_MMA_MASK
	.align		4
.L_57:
        /*0038*/ 	.byte	0x03, 0x50
        /*003a*/ 	.short	0x0000


	//----- nvinfo : EIATTR_MAXREG_COUNT
	.align		4
        /*003c*/ 	.byte	0x03, 0x1b
        /*003e*/ 	.short	0x00ff


	//----- nvinfo : EIATTR_MERCURY_ISA_VERSION
	.align		4
        /*0040*/ 	.byte	0x03, 0x5f
        /*0042*/ 	.short	0x0101


	//----- nvinfo : EIATTR_VRC_CTA_INIT_COUNT
	.align		4
        /*0044*/ 	.byte	0x02, 0x4a
	.zero		1
	.zero		1


	//----- nvinfo : EIATTR_EXIT_INSTR_OFFSETS
	.align		4
        /*0048*/ 	.byte	0x04, 0x1c
        /*004a*/ 	.short	(.L_59 - .L_58)


	//   ....[0]....
.L_58:
        /*004c*/ 	.word	0x00000150


	//   ....[1]....
        /*0050*/ 	.word	0x00000200


	//   ....[2]....
        /*0054*/ 	.word	0x00000420


	//   ....[3]....
        /*0058*/ 	.word	0x000004d0


	//----- nvinfo : EIATTR_CRS_STACK_SIZE
	.align		4
.L_59:
        /*005c*/ 	.byte	0x04, 0x1e
        /*005e*/ 	.short	(.L_61 - .L_60)
.L_60:
        /*0060*/ 	.word	0x00000000


	//----- nvinfo : EIATTR_CBANK_PARAM_SIZE
	.align		4
.L_61:
        /*0064*/ 	.byte	0x03, 0x19
        /*0066*/ 	.short	0x0018


	//----- nvinfo : EIATTR_PARAM_CBANK
	.align		4
        /*0068*/ 	.byte	0x04, 0x0a
        /*006a*/ 	.short	(.L_63 - .L_62)
	.align		4
.L_62:
        /*006c*/ 	.word	index@(.nv.constant0._Z25branching_mathexpressionsPiS_S_)
        /*0070*/ 	.short	0x0380
        /*0072*/ 	.short	0x0018


	//----- nvinfo : EIATTR_SW_WAR
	.align		4
.L_63:
        /*0074*/ 	.byte	0x04, 0x36
        /*0076*/ 	.short	(.L_65 - .L_64)
.L_64:
        /*0078*/ 	.word	0x00000008
.L_65:


//--------------------- .nv.info._Z3modPiS_S_     --------------------------
	.section	.nv.info._Z3modPiS_S_,"",@"SHT_CUDA_INFO"
	.sectionflags	@""
	.align	4


	//----- nvinfo : EIATTR_CUDA_API_VERSION
	.align		4
        /*0000*/ 	.byte	0x04, 0x37
        /*0002*/ 	.short	(.L_67 - .L_66)
.L_66:
        /*0004*/ 	.word	0x00000082


	//----- nvinfo : EIATTR_KPARAM_INFO
	.align		4
.L_67:
        /*0008*/ 	.byte	0x04, 0x17
        /*000a*/ 	.short	(.L_69 - .L_68)
.L_68:
        /*000c*/ 	.word	0x00000000
        /*0010*/ 	.short	0x0002
        /*0012*/ 	.short	0x0010
        /*0014*/ 	.byte	0x00, 0xf5, 0x21, 0x00


	//----- nvinfo : EIATTR_KPARAM_INFO
	.align		4
.L_69:
        /*0018*/ 	.byte	0x04, 0x17
        /*001a*/ 	.short	(.L_71 - .L_70)
.L_70:
        /*001c*/ 	.word	0x00000000
        /*0020*/ 	.short	0x0001
        /*0022*/ 	.short	0x0008
        /*0024*/ 	.byte	0x00, 0xf5, 0x21, 0x00


	//----- nvinfo : EIATTR_KPARAM_INFO
	.align		4
.L_71:
        /*0028*/ 	.byte	0x04, 0x17
        /*002a*/ 	.short	(.L_73 - .L_72)
.L_72:
        /*002c*/ 	.word	0x00000000
        /*0030*/ 	.short	0x0000
        /*0032*/ 	.short	0x0000
        /*0034*/ 	.byte	0x00, 0xf5, 0x21, 0x00


	//----- nvinfo : EIATTR_SPARSE_MMA_MASK
	.align		4
.L_73:
        /*0038*/ 	.byte	0x03, 0x50
        /*003a*/ 	.short	0x0000


	//----- nvinfo : EIATTR_MAXREG_COUNT
	.align		4
        /*003c*/ 	.byte	0x03, 0x1b
        /*003e*/ 	.short	0x00ff


	//----- nvinfo : EIATTR_MERCURY_ISA_VERSION
	.align		4
        /*0040*/ 	.byte	0x03, 0x5f
        /*0042*/ 	.short	0x0101


	//----- nvinfo : EIATTR_VRC_CTA_INIT_COUNT
	.align		4
        /*0044*/ 	.byte	0x02, 0x4a
	.zero		1
	.zero		1


	//----- nvinfo : EIATTR_EXIT_INSTR_OFFSETS
	.align		4
        /*0048*/ 	.byte	0x04, 0x1c
        /*004a*/ 	.short	(.L_75 - .L_74)


	//   ....[0]....
.L_74:
        /*004c*/ 	.word	0x00000250


	//----- nvinfo : EIATTR_CBANK_PARAM_SIZE
	.align		4
.L_75:
        /*0050*/ 	.byte	0x03, 0x19
        /*0052*/ 	.short	0x0018


	//----- nvinfo : EIATTR_PARAM_CBANK
	.align		4
        /*0054*/ 	.byte	0x04, 0x0a
        /*0056*/ 	.short	(.L_77 - .L_76)
	.align		4
.L_76:
        /*0058*/ 	.word	index@(.nv.constant0._Z3modPiS_S_)
        /*005c*/ 	.short	0x0380
        /*005e*/ 	.short	0x0018


	//----- nvinfo : EIATTR_SW_WAR
	.align		4
.L_77:
        /*0060*/ 	.byte	0x04, 0x36
        /*0062*/ 	.short	(.L_79 - .L_78)
.L_78:
        /*0064*/ 	.word	0x00000008
.L_79:


//--------------------- .nv.info._Z4multPiS_S_    --------------------------
	.section	.nv.info._Z4multPiS_S_,"",@"SHT_CUDA_INFO"
	.sectionflags	@""
	.align	4


	//----- nvinfo : EIATTR_CUDA_API_VERSION
	.align		4
        /*0000*/ 	.byte	0x04, 0x37
        /*0002*/ 	.short	(.L_81 - .L_80)
.L_80:
        /*0004*/ 	.word	0x00000082


	//----- nvinfo : EIATTR_KPARAM_INFO
	.align		4
.L_81:
        /*0008*/ 	.byte	0x04, 0x17
        /*000a*/ 	.short	(.L_83 - .L_82)
.L_82:
        /*000c*/ 	.word	0x00000000
        /*0010*/ 	.short	0x0002
        /*0012*/ 	.short	0x0010
        /*0014*/ 	.byte	0x00, 0xf5, 0x21, 0x00


	//----- nvinfo : EIATTR_KPARAM_INFO
	.align		4
.L_83:
        /*0018*/ 	.byte	0x04, 0x17
        /*001a*/ 	.short	(.L_85 - .L_84)
.L_84:
        /*001c*/ 	.word	0x00000000
        /*0020*/ 	.short	0x0001
        /*0022*/ 	.short	0x0008
        /*0024*/ 	.byte	0x00, 0xf5, 0x21, 0x00


	//----- nvinfo : EIATTR_KPARAM_INFO
	.align		4
.L_85:
        /*0028*/ 	.byte	0x04, 0x17
        /*002a*/ 	.short	(.L_87 - .L_86)
.L_86:
        /*002c*/ 	.word	0x00000000
        /*0030*/ 	.short	0x0000
        /*0032*/ 	.short	0x0000
        /*0034*/ 	.byte	0x00, 0xf5, 0x21, 0x00


	//----- nvinfo : EIATTR_SPARSE_MMA_MASK
	.align		4
.L_87:
        /*0038*/ 	.byte	0x03, 0x50
        /*003a*/ 	.short	0x0000


	//----- nvinfo : EIATTR_MAXREG_COUNT
	.align		4
        /*003c*/ 	.byte	0x03, 0x1b
        /*003e*/ 	.short	0x00ff


	//----- nvinfo : EIATTR_MERCURY_ISA_VERSION
	.align		4
        /*0040*/ 	.byte	0x03, 0x5f
        /*0042*/ 	.short	0x0101


	//----- nvinfo : EIATTR_VRC_CTA_INIT_COUNT
	.align		4
        /*0044*/ 	.byte	0x02, 0x4a
	.zero		1
	.zero		1


	//----- nvinfo : EIATTR_EXIT_INSTR_OFFSETS
	.align		4
        /*0048*/ 	.byte	0x04, 0x1c
        /*004a*/ 	.short	(.L_89 - .L_88)


	//   ....[0]....
.L_88:
        /*004c*/ 	.word	0x00000100


	//----- nvinfo : EIATTR_CBANK_PARAM_SIZE
	.align		4
.L_89:
        /*0050*/ 	.byte	0x03, 0x19
        /*0052*/ 	.short	0x0018


	//----- nvinfo : EIATTR_PARAM_CBANK
	.align		4
        /*0054*/ 	.byte	0x04, 0x0a
        /*0056*/ 	.short	(.L_91 - .L_90)
	.align		4
.L_90:
        /*0058*/ 	.word	index@(.nv.constant0._Z4multPiS_S_)
        /*005c*/ 	.short	0x0380
        /*005e*/ 	.short	0x0018


	//----- nvinfo : EIATTR_SW_WAR
	.align		4
.L_91:
        /*0060*/ 	.byte	0x04, 0x36
        /*0062*/ 	.short	(.L_93 - .L_92)
.L_92:
        /*0064*/ 	.word	0x00000008
.L_93:


//--------------------- .nv.info._Z8subtractPiS_S_ --------------------------
	.section	.nv.info._Z8subtractPiS_S_,"",@"SHT_CUDA_INFO"
	.sectionflags	@""
	.align	4


	//----- nvinfo : EIATTR_CUDA_API_VERSION
	.align		4
        /*0000*/ 	.byte	0x04, 0x37
        /*0002*/ 	.short	(.L_95 - .L_94)
.L_94:
        /*0004*/ 	.word	0x00000082


	//----- nvinfo : EIATTR_KPARAM_INFO
	.align		4
.L_95:
        /*0008*/ 	.byte	0x04, 0x17
        /*000a*/ 	.short	(.L_97 - .L_96)
.L_96:
        /*000c*/ 	.word	0x00000000
        /*0010*/ 	.short	0x0002
        /*0012*/ 	.short	0x0010
        /*0014*/ 	.byte	0x00, 0xf5, 0x21, 0x00


	//----- nvinfo : EIATTR_KPARAM_INFO
	.align		4
.L_97:
        /*0018*/ 	.byte	0x04, 0x17
        /*001a*/ 	.short	(.L_99 - .L_98)
.L_98:
        /*001c*/ 	.word	0x00000000
        /*0020*/ 	.short	0x0001
        /*0022*/ 	.short	0x0008
        /*0024*/ 	.byte	0x00, 0xf5, 0x21, 0x00


	//----- nvinfo : EIATTR_KPARAM_INFO
	.align		4
.L_99:
        /*0028*/ 	.byte	0x04, 0x17
        /*002a*/ 	.short	(.L_101 - .L_100)
.L_100:
        /*002c*/ 	.word	0x00000000
        /*0030*/ 	.short	0x0000
        /*0032*/ 	.short	0x0000
        /*0034*/ 	.byte	0x00, 0xf5, 0x21, 0x00


	//----- nvinfo : EIATTR_SPARSE_MMA_MASK
	.align		4
.L_101:
        /*0038*/ 	.byte	0x03, 0x50
        /*003a*/ 	.short	0x0000


	//----- nvinfo : EIATTR_MAXREG_COUNT
	.align		4
        /*003c*/ 	.byte	0x03, 0x1b
        /*003e*/ 	.short	0x00ff


	//----- nvinfo : EIATTR_MERCURY_ISA_VERSION
	.align		4
        /*0040*/ 	.byte	0x03, 0x5f
        /*0042*/ 	.short	0x0101


	//----- nvinfo : EIATTR_VRC_CTA_INIT_COUNT
	.align		4
        /*0044*/ 	.byte	0x02, 0x4a
	.zero		1
	.zero		1


	//----- nvinfo : EIATTR_EXIT_INSTR_OFFSETS
	.align		4
        /*0048*/ 	.byte	0x04, 0x1c
        /*004a*/ 	.short	(.L_103 - .L_102)


	//   ....[0]....
.L_102:
        /*004c*/ 	.word	0x00000100


	//----- nvinfo : EIATTR_CBANK_PARAM_SIZE
	.align		4
.L_103:
        /*0050*/ 	.byte	0x03, 0x19
        /*0052*/ 	.short	0x0018


	//----- nvinfo : EIATTR_PARAM_CBANK
	.align		4
        /*0054*/ 	.byte	0x04, 0x0a
        /*0056*/ 	.short	(.L_105 - .L_104)
	.align		4
.L_104:
        /*0058*/ 	.word	index@(.nv.constant0._Z8subtractPiS_S_)
        /*005c*/ 	.short	0x0380
        /*005e*/ 	.short	0x0018


	//----- nvinfo : EIATTR_SW_WAR
	.align		4
.L_105:
        /*0060*/ 	.byte	0x04, 0x36
        /*0062*/ 	.short	(.L_107 - .L_106)
.L_106:
        /*0064*/ 	.word	0x00000008
.L_107:


//--------------------- .nv.info._Z3addPiS_S_     --------------------------
	.section	.nv.info._Z3addPiS_S_,"",@"SHT_CUDA_INFO"
	.sectionflags	@""
	.align	4


	//----- nvinfo : EIATTR_CUDA_API_VERSION
	.align		4
        /*0000*/ 	.byte	0x04, 0x37
        /*0002*/ 	.short	(.L_109 - .L_108)
.L_108:
        /*0004*/ 	.word	0x00000082


	//----- nvinfo : EIATTR_KPARAM_INFO
	.align		4
.L_109:
        /*0008*/ 	.byte	0x04, 0x17
        /*000a*/ 	.short	(.L_111 - .L_110)
.L_110:
        /*000c*/ 	.word	0x00000000
        /*0010*/ 	.short	0x0002
        /*0012*/ 	.short	0x0010
        /*0014*/ 	.byte	0x00, 0xf5, 0x21, 0x00


	//----- nvinfo : EIATTR_KPARAM_INFO
	.align		4
.L_111:
        /*0018*/ 	.byte	0x04, 0x17
        /*001a*/ 	.short	(.L_113 - .L_112)
.L_112:
        /*001c*/ 	.word	0x00000000
        /*0020*/ 	.short	0x0001
        /*0022*/ 	.short	0x0008
        /*0024*/ 	.byte	0x00, 0xf5, 0x21, 0x00


	//----- nvinfo : EIATTR_KPARAM_INFO
	.align		4
.L_113:
        /*0028*/ 	.byte	0x04, 0x17
        /*002a*/ 	.short	(.L_115 - .L_114)
.L_114:
        /*002c*/ 	.word	0x00000000
        /*0030*/ 	.short	0x0000
        /*0032*/ 	.short	0x0000
        /*0034*/ 	.byte	0x00, 0xf5, 0x21, 0x00


	//----- nvinfo : EIATTR_SPARSE_MMA_MASK
	.align		4
.L_115:
        /*0038*/ 	.byte	0x03, 0x50
        /*003a*/ 	.short	0x0000


	//----- nvinfo : EIATTR_MAXREG_COUNT
	.align		4
        /*003c*/ 	.byte	0x03, 0x1b
        /*003e*/ 	.short	0x00ff


	//----- nvinfo : EIATTR_MERCURY_ISA_VERSION
	.align		4
        /*0040*/ 	.byte	0x03, 0x5f
        /*0042*/ 	.short	0x0101


	//----- nvinfo : EIATTR_VRC_CTA_INIT_COUNT
	.align		4
        /*0044*/ 	.byte	0x02, 0x4a
	.zero		1
	.zero		1


	//----- nvinfo : EIATTR_EXIT_INSTR_OFFSETS
	.align		4
        /*0048*/ 	.byte	0x04, 0x1c
        /*004a*/ 	.short	(.L_117 - .L_116)


	//   ....[0]....
.L_116:
        /*004c*/ 	.word	0x00000100


	//----- nvinfo : EIATTR_CBANK_PARAM_SIZE
	.align		4
.L_117:
        /*0050*/ 	.byte	0x03, 0x19
        /*0052*/ 	.short	0x0018


	//----- nvinfo : EIATTR_PARAM_CBANK
	.align		4
        /*0054*/ 	.byte	0x04, 0x0a
        /*0056*/ 	.short	(.L_119 - .L_118)
	.align		4
.L_118:
        /*0058*/ 	.word	index@(.nv.constant0._Z3addPiS_S_)
        /*005c*/ 	.short	0x0380
        /*005e*/ 	.short	0x0018


	//----- nvinfo : EIATTR_SW_WAR
	.align		4
.L_119:
        /*0060*/ 	.byte	0x04, 0x36
        /*0062*/ 	.short	(.L_121 - .L_120)
.L_120:
        /*0064*/ 	.word	0x00000008
.L_121:


//--------------------- .nv.callgraph             --------------------------
	.section	.nv.callgraph,"",@"SHT_CUDA_CALLGRAPH"
	.align	4
	.sectionentsize	8
	.align		4
        /*0000*/ 	.word	0x00000000
	.align		4
        /*0004*/ 	.word	0xffffffff
	.align		4
        /*0008*/ 	.word	0x00000000
	.align		4
        /*000c*/ 	.word	0xfffffffe
	.align		4
        /*0010*/ 	.word	0x00000000
	.align		4
        /*0014*/ 	.word	0xfffffffd
	.align		4
        /*0018*/ 	.word	0x00000000
	.align		4
        /*001c*/ 	.word	0xfffffffc


//--------------------- .text._Z29non_branching_mathexpressionsPiS_S_ --------------------------
	.section	.text._Z29non_branching_mathexpressionsPiS_S_,"ax",@progbits
	.align	128
        .global         _Z29non_branching_mathexpressionsPiS_S_
        .type           _Z29non_branching_mathexpressionsPiS_S_,@function
        .size           _Z29non_branching_mathexpressionsPiS_S_,(.L_x_9 - _Z29non_branching_mathexpressionsPiS_S_)
        .other          _Z29non_branching_mathexpressionsPiS_S_,@"STO_CUDA_ENTRY STV_DEFAULT"
_Z29non_branching_mathexpressionsPiS_S_:
.text._Z29non_branching_mathexpressionsPiS_S_:
[----:B------:R-:W-:Y:S01]  /*0000*/  LDC R1, c[0x0][0x37c] ;  /* 0x0000df00ff017b82 */ /* 0x000fe20000000800 */
[----:B------:R-:W0:Y:S07]  /*0010*/  S2R R0, SR_TID.X ;  /* 0x0000000000007919 */ /* 0x000e2e0000002100 */
[----:B------:R-:W0:Y:S01]  /*0020*/  S2UR UR6, SR_CTAID.X ;  /* 0x00000000000679c3 */ /* 0x000e220000002500 */
[----:B------:R-:W1:Y:S07]  /*0030*/  LDCU.64 UR4, c[0x0][0x358] ;  /* 0x00006b00ff0477ac */ /* 0x000e6e0008000a00 */
[----:B------:R-:W0:Y:S08]  /*0040*/  LDC R5, c[0x0][0x360] ;  /* 0x0000d800ff057b82 */ /* 0x000e300000000800 */
[----:B------:R-:W2:Y:S08]  /*0050*/  LDC.64 R8, c[0x0][0x388] ;  /* 0x0000e200ff087b82 */ /* 0x000eb00000000a00 */
[----:B------:R-:W3:Y:S01]  /*0060*/  LDC.64 R2, c[0x0][0x380] ;  /* 0x0000e000ff027b82 */ /* 0x000ee20000000a00 */
[----:B0-----:R-:W-:-:S04]  /*0070*/  IMAD R5, R5, UR6, R0 ;  /* 0x0000000605057c24 */ /* 0x001fc8000f8e0200 */
[----:B--2---:R-:W-:-:S05]  /*0080*/  IMAD.WIDE.U32 R8, R5, 0x4, R8 ;  /* 0x0000000405087825 */ /* 0x004fca00078e0008 */
[----:B-1----:R-:W2:Y:S01]  /*0090*/  LDG.E R0, desc[UR4][R8.64] ;  /* 0x0000000408007981 */ /* 0x002ea2000c1e1900 */
[----:B---3--:R-:W-:-:S05]  /*00a0*/  IMAD.WIDE.U32 R2, R5, 0x4, R2 ;  /* 0x0000000405027825 */ /* 0x008fca00078e0002 */
[----:B------:R0:W3:Y:S01]  /*00b0*/  LDG.E R7, desc[UR4][R2.64] ;  /* 0x0000000402077981 */ /* 0x0000e2000c1e1900 */
[----:B------:R-:W-:Y:S01]  /*00c0*/  LOP3.LUT R13, R5, 0x3, RZ, 0xc, !PT ;  /* 0x00000003050d7812 */ /* 0x000fe200078e0cff */
[----:B0-----:R-:W-:Y:S01]  /*00d0*/  IMAD.MOV.U32 R3, RZ, RZ, 0x3 ;  /* 0x00000003ff037424 */ /* 0x001fe200078e00ff */
[-C--:B--2---:R-:W-:Y:S02]  /*00e0*/  IABS R4, R0.reuse ;  /* 0x0000000000047213 */ /* 0x084fe40000000000 */
[----:B------:R-:W-:Y:S02]  /*00f0*/  IABS R8, R0 ;  /* 0x0000000000087213 */ /* 0x000fe40000000000 */
[----:B------:R-:W0:Y:S03]  /*0100*/  I2F.RP R6, R4 ;  /* 0x0000000400067306 */ /* 0x000e260000209400 */
[----:B------:R-:W-:Y:S01]  /*0110*/  IMAD.MOV R15, RZ, RZ, -R8 ;  /* 0x000000ffff0f7224 */ /* 0x000fe200078e0a08 */
[----:B---3--:R-:W-:-:S02]  /*0120*/  IABS R2, R7 ;  /* 0x0000000700027213 */ /* 0x008fc40000000000 */
[----:B------:R-:W-:Y:S02]  /*0130*/  ISETP.GE.AND P2, PT, R7, RZ, PT ;  /* 0x000000ff0700720c */ /* 0x000fe40003f46270 */
[----:B0-----:R-:W0:Y:S02]  /*0140*/  MUFU.RCP R6, R6 ;  /* 0x0000000600067308 */ /* 0x001e240000001000 */
[----:B0-----:R-:W-:Y:S01]  /*0150*/  VIADD R10, R6, 0xffffffe ;  /* 0x0ffffffe060a7836 */ /* 0x001fe20000000000 */
[----:B------:R-:W-:-:S05]  /*0160*/  LOP3.LUT R6, R5, 0x3, RZ, 0xc0, !PT ;  /* 0x0000000305067812 */ /* 0x000fca00078ec0ff */
[----:B------:R0:W1:Y:S02]  /*0170*/  F2I.FTZ.U32.TRUNC.NTZ R11, R10 ;  /* 0x0000000a000b7305 */ /* 0x000064000021f000 */
[----:B0-----:R-:W-:Y:S02]  /*0180*/  IMAD.MOV.U32 R10, RZ, RZ, RZ ;  /* 0x000000ffff0a7224 */ /* 0x001fe400078e00ff */
[----:B-1----:R-:W-:-:S04]  /*0190*/  IMAD.MOV R9, RZ, RZ, -R11 ;  /* 0x000000ffff097224 */ /* 0x002fc800078e0a0b */
[----:B------:R-:W-:-:S04]  /*01a0*/  IMAD R9, R9, R4, RZ ;  /* 0x0000000409097224 */ /* 0x000fc800078e02ff */
[----:B------:R-:W-:Y:S01]  /*01b0*/  IMAD.HI.U32 R11, R11, R9, R10 ;  /* 0x000000090b0b7227 */ /* 0x000fe200078e000a */
[----:B------:R-:W-:-:S04]  /*01c0*/  LOP3.LUT R9, R5, 0x1, RZ, 0xc, !PT ;  /* 0x0000000105097812 */ /* 0x000fc800078e0cff */
[----:B------:R-:W-:Y:S01]  /*01d0*/  SHF.R.U32.HI R9, RZ, R6, R9 ;  /* 0x00000006ff097219 */ /* 0x000fe20000011609 */
[----:B------:R-:W-:-:S04]  /*01e0*/  IMAD.HI.U32 R11, R11, R2, RZ ;  /* 0x000000020b0b7227 */ /* 0x000fc800078e00ff */
[----:B------:R-:W-:Y:S01]  /*01f0*/  IMAD R15, R11, R15, R2 ;  /* 0x0000000f0b0f7224 */ /* 0x000fe200078e0202 */
[--C-:B------:R-:W-:Y:S02]  /*0200*/  SHF.R.U32.HI R2, RZ, R6, R3.reuse ;  /* 0x00000006ff027219 */ /* 0x100fe40000011603 */
[----:B------:R-:W-:Y:S02]  /*0210*/  SHF.R.U32.HI R3, RZ, R13, R3 ;  /* 0x0000000dff037219 */ /* 0x000fe40000011603 */
[----:B------:R-:W-:Y:S02]  /*0220*/  ISETP.GT.U32.AND P0, PT, R4, R15, PT ;  /* 0x0000000f0400720c */ /* 0x000fe40003f04070 */
[----:B------:R-:W-:Y:S02]  /*0230*/  LOP3.LUT R8, R2, 0x1, RZ, 0xc0, !PT ;  /* 0x0000000102087812 */ /* 0x000fe400078ec0ff */
[----:B------:R-:W-:Y:S02]  /*0240*/  LOP3.LUT R10, R3, 0x1, RZ, 0xc0, !PT ;  /* 0x00000001030a7812 */ /* 0x000fe400078ec0ff */
[----:B------:R-:W0:Y:S02]  /*0250*/  LDC.64 R2, c[0x0][0x390] ;  /* 0x0000e400ff027b82 */ /* 0x000e240000000a00 */
[----:B------:R-:W-:-:S05]  /*0260*/  ISETP.NE.U32.AND P1, PT, R10, 0x1, PT ;  /* 0x000000010a00780c */ /* 0x000fca0003f25070 */
[----:B------:R-:W-:Y:S02]  /*0270*/  @!P0 IADD3 R15, PT, PT, R15, -R4, RZ ;  /* 0x800000040f0f8210 */ /* 0x000fe40007ffe0ff */
[----:B------:R-:W-:Y:S01]  /*0280*/  ISETP.NE.U32.AND P0, PT, R8, 0x1, PT ;  /* 0x000000010800780c */ /* 0x000fe20003f05070 */
[----:B------:R-:W-:Y:S01]  /*0290*/  IMAD.IADD R8, R7, 0x1, R0 ;  /* 0x0000000107087824 */ /* 0x000fe200078e0200 */
[----:B------:R-:W-:Y:S02]  /*02a0*/  ISETP.GT.U32.AND P3, PT, R4, R15, PT ;  /* 0x0000000f0400720c */ /* 0x000fe40003f64070 */
[----:B------:R-:W-:Y:S01]  /*02b0*/  SEL R11, R6, RZ, !P0 ;  /* 0x000000ff060b7207 */ /* 0x000fe20004000000 */
[----:B------:R-:W-:Y:S01]  /*02c0*/  IMAD R8, R9, R8, RZ ;  /* 0x0000000809087224 */ /* 0x000fe200078e02ff */
[----:B------:R-:W-:-:S05]  /*02d0*/  SEL R6, R13, RZ, !P1 ;  /* 0x000000ff0d067207 */ /* 0x000fca0004800000 */
[----:B------:R-:W-:-:S04]  /*02e0*/  IMAD R6, R7, R6, RZ ;  /* 0x0000000607067224 */ /* 0x000fc800078e02ff */
[----:B------:R-:W-:Y:S01]  /*02f0*/  @!P3 IMAD.IADD R15, R15, 0x1, -R4 ;  /* 0x000000010f0fb824 */ /* 0x000fe200078e0a04 */
[----:B------:R-:W-:Y:S01]  /*0300*/  ISETP.NE.AND P3, PT, R0, RZ, PT ;  /* 0x000000ff0000720c */ /* 0x000fe20003f65270 */
[----:B0-----:R-:W-:Y:S01]  /*0310*/  IMAD.WIDE.U32 R2, R5, 0x4, R2 ;  /* 0x0000000405027825 */ /* 0x001fe200078e0002 */
[----:B------:R-:W-:-:S03]  /*0320*/  IADD3 R4, PT, PT, R7, -R0, RZ ;  /* 0x8000000007047210 */ /* 0x000fc60007ffe0ff */
[----:B------:R-:W-:Y:S02]  /*0330*/  @!P2 IMAD.MOV R15, RZ, RZ, -R15 ;  /* 0x000000ffff0fa224 */ /* 0x000fe400078e0a0f */
[----:B------:R-:W-:Y:S01]  /*0340*/  IMAD R11, R11, R4, R8 ;  /* 0x000000040b0b7224 */ /* 0x000fe200078e0208 */
[----:B------:R-:W-:-:S03]  /*0350*/  LOP3.LUT R4, R5, 0x1, RZ, 0xc0, !PT ;  /* 0x0000000105047812 */ /* 0x000fc600078ec0ff */
[----:B------:R-:W-:Y:S01]  /*0360*/  IMAD R6, R0, R6, R11 ;  /* 0x0000000600067224 */ /* 0x000fe200078e020b */
[----:B------:R-:W-:Y:S02]  /*0370*/  SHF.R.U32.HI R13, RZ, R13, R4 ;  /* 0x0000000dff0d7219 */ /* 0x000fe40000011604 */
[----:B------:R-:W-:-:S05]  /*0380*/  @!P3 LOP3.LUT R15, RZ, R0, RZ, 0x33, !PT ;  /* 0x00000000ff0fb212 */ /* 0x000fca00078e33ff */
[----:B------:R-:W-:-:S05]  /*0390*/  IMAD R13, R13, R15, R6 ;  /* 0x0000000f0d0d7224 */ /* 0x000fca00078e0206 */
[----:B------:R-:W-:Y:S01]  /*03a0*/  STG.E desc[UR4][R2.64], R13 ;  /* 0x0000000d02007986 */ /* 0x000fe2000c101904 */
[----:B------:R-:W-:Y:S05]  /*03b0*/  EXIT ;  /* 0x000000000000794d */ /* 0x000fea0003800000 */
.L_x_0:
[----:B------:R-:W-:-:S00]  /*03c0*/  BRA `(.L_x_0) ;  /* 0xfffffffc00fc7947 */ /* 0x000fc0000383ffff */
[----:B------:R-:W-:-:S00]  /*03d0*/  NOP ;  /* 0x0000000000007918 */ /* 0x000fc00000000000 */
        /* <DEDUP_REMOVED lines=10> */
.L_x_9:


//--------------------- .text._Z25branching_mathexpressionsPiS_S_ --------------------------
	.section	.text._Z25branching_mathexpressionsPiS_S_,"ax",@progbits
	.align	128
        .global         _Z25branching_mathexpressionsPiS_S_
        .type           _Z25branching_mathexpressionsPiS_S_,@function
        .size           _Z25branching_mathexpressionsPiS_S_,(.L_x_10 - _Z25branching_mathexpressionsPiS_S_)
        .other          _Z25branching_mathexpressionsPiS_S_,@"STO_CUDA_ENTRY STV_DEFAULT"
_Z25branching_mathexpressionsPiS_S_:
.text._Z25branching_mathexpressionsPiS_S_:
[----:B------:R-:W-:Y:S01]  /*0000*/  LDC R1, c[0x0][0x37c] ;  /* 0x0000df00ff017b82 */ /* 0x000fe20000000800 */
[----:B------:R-:W0:Y:S07]  /*0010*/  S2R R3, SR_TID.X ;  /* 0x0000000000037919 */ /* 0x000e2e0000002100 */
[----:B------:R-:W0:Y:S08]  /*0020*/  S2UR UR4, SR_CTAID.X ;  /* 0x00000000000479c3 */ /* 0x000e300000002500 */
[----:B------:R-:W0:Y:S02]  /*0030*/  LDC R0, c[0x0][0x360] ;  /* 0x0000d800ff007b82 */ /* 0x000e240000000800 */
[----:B0-----:R-:W-:Y:S01]  /*0040*/  IMAD R0, R0, UR4, R3 ;  /* 0x0000000400007c24 */ /* 0x001fe2000f8e0203 */
[----:B------:R-:W0:Y:S04]  /*0050*/  LDCU.64 UR4, c[0x0][0x358] ;  /* 0x00006b00ff0477ac */ /* 0x000e280008000a00 */
[----:B------:R-:W-:-:S04]  /*0060*/  LOP3.LUT R2, R0, 0x3, RZ, 0xc0, !PT ;  /* 0x0000000300027812 */ /* 0x000fc800078ec0ff */
[----:B------:R-:W-:-:S13]  /*0070*/  ISETP.GT.AND P0, PT, R2, 0x1, PT ;  /* 0x000000010200780c */ /* 0x000fda0003f04270 */
[----:B0-----:R-:W-:Y:S05]  /*0080*/  @P0 BRA `(.L_x_1) ;  /* 0x0000000000600947 */ /* 0x001fea0003800000 */
[----:B------:R-:W-:-:S13]  /*0090*/  ISETP.NE.AND P0, PT, R2, RZ, PT ;  /* 0x000000ff0200720c */ /* 0x000fda0003f05270 */
[----:B------:R-:W-:Y:S05]  /*00a0*/  @!P0 BRA `(.L_x_2) ;  /* 0x00000000002c8947 */ /* 0x000fea0003800000 */
[----:B------:R-:W0:Y:S08]  /*00b0*/  LDC.64 R2, c[0x0][0x380] ;  /* 0x0000e000ff027b82 */ /* 0x000e300000000a00 */
[----:B------:R-:W1:Y:S08]  /*00c0*/  LDC.64 R4, c[0x0][0x388] ;  /* 0x0000e200ff047b82 */ /* 0x000e700000000a00 */
[----:B------:R-:W2:Y:S01]  /*00d0*/  LDC.64 R6, c[0x0][0x390] ;  /* 0x0000e400ff067b82 */ /* 0x000ea20000000a00 */
[----:B0-----:R-:W-:-:S06]  /*00e0*/  IMAD.WIDE.U32 R2, R0, 0x4, R2 ;  /* 0x0000000400027825 */ /* 0x001fcc00078e0002 */
[----:B------:R-:W3:Y:S01]  /*00f0*/  LDG.E R2, desc[UR4][R2.64] ;  /* 0x0000000402027981 */ /* 0x000ee2000c1e1900 */
[----:B-1----:R-:W-:-:S06]  /*0100*/  IMAD.WIDE.U32 R4, R0, 0x4, R4 ;  /* 0x0000000400047825 */ /* 0x002fcc00078e0004 */
[----:B------:R-:W3:Y:S01]  /*0110*/  LDG.E R5, desc[UR4][R4.64] ;  /* 0x0000000404057981 */ /* 0x000ee2000c1e1900 */
[----:B--2---:R-:W-:Y:S01]  /*0120*/  IMAD.WIDE.U32 R6, R0, 0x4, R6 ;  /* 0x0000000400067825 */ /* 0x004fe200078e0006 */
[----:B---3--:R-:W-:-:S05]  /*0130*/  IADD3 R9, PT, PT, R2, -R5, RZ ;  /* 0x8000000502097210 */ /* 0x008fca0007ffe0ff */
[----:B------:R-:W-:Y:S01]  /*0140*/  STG.E desc[UR4][R6.64], R9 ;  /* 0x0000000906007986 */ /* 0x000fe2000c101904 */
[----:B------:R-:W-:Y:S05]  /*0150*/  EXIT ;  /* 0x000000000000794d */ /* 0x000fea0003800000 */
.L_x_2:
        /* <DEDUP_REMOVED lines=8> */
[----:B---3--:R-:W-:-:S05]  /*01e0*/  IADD3 R9, PT, PT, R2, R5, RZ ;  /* 0x0000000502097210 */ /* 0x008fca0007ffe0ff */
[----:B------:R-:W-:Y:S01]  /*01f0*/  STG.E desc[UR4][R6.64], R9 ;  /* 0x0000000906007986 */ /* 0x000fe2000c101904 */
[----:B------:R-:W-:Y:S05]  /*0200*/  EXIT ;  /* 0x000000000000794d */ /* 0x000fea0003800000 */
.L_x_1:
[----:B------:R-:W-:-:S13]  /*0210*/  ISETP.NE.AND P0, PT, R2, 0x2, PT ;  /* 0x000000020200780c */ /* 0x000fda0003f05270 */
[----:B------:R-:W-:Y:S05]  /*0220*/  @!P0 BRA `(.L_x_3) ;  /* 0x0000000000808947 */ /* 0x000fea0003800000 */
[----:B------:R-:W0:Y:S08]  /*0230*/  LDC.64 R2, c[0x0][0x388] ;  /* 0x0000e200ff027b82 */ /* 0x000e300000000a00 */
[----:B------:R-:W1:Y:S01]  /*0240*/  LDC.64 R4, c[0x0][0x380] ;  /* 0x0000e000ff047b82 */ /* 0x000e620000000a00 */
[----:B0-----:R-:W-:-:S06]  /*0250*/  IMAD.WIDE.U32 R2, R0, 0x4, R2 ;  /* 0x0000000400027825 */ /* 0x001fcc00078e0002 */
[----:B------:R-:W2:Y:S01]  /*0260*/  LDG.E R2, desc[UR4][R2.64] ;  /* 0x0000000402027981 */ /* 0x000ea2000c1e1900 */
[----:B-1----:R-:W-:-:S05]  /*0270*/  IMAD.WIDE.U32 R4, R0, 0x4, R4 ;  /* 0x0000000400047825 */ /* 0x002fca00078e0004 */
[----:B------:R0:W3:Y:S01]  /*0280*/  LDG.E R8, desc[UR4][R4.64] ;  /* 0x0000000404087981 */ /* 0x0000e2000c1e1900 */
[-C--:B--2---:R-:W-:Y:S02]  /*0290*/  IABS R10, R2.reuse ;  /* 0x00000002000a7213 */ /* 0x084fe40000000000 */
[----:B0-----:R-:W-:Y:S02]  /*02a0*/  IABS R5, R2 ;  /* 0x0000000200057213 */ /* 0x001fe40000000000 */
[----:B------:R-:W0:Y:S01]  /*02b0*/  I2F.RP R9, R10 ;  /* 0x0000000a00097306 */ /* 0x000e220000209400 */
[----:B---3--:R-:W-:Y:S02]  /*02c0*/  IABS R4, R8 ;  /* 0x0000000800047213 */ /* 0x008fe40000000000 */
[----:B------:R-:W-:-:S05]  /*02d0*/  ISETP.GE.AND P2, PT, R8, RZ, PT ;  /* 0x000000ff0800720c */ /* 0x000fca0003f46270 */
[----:B0-----:R-:W0:Y:S02]  /*02e0*/  MUFU.RCP R9, R9 ;  /* 0x0000000900097308 */ /* 0x001e240000001000 */
[----:B0-----:R-:W-:-:S06]  /*02f0*/  IADD3 R6, PT, PT, R9, 0xffffffe, RZ ;  /* 0x0ffffffe09067810 */ /* 0x001fcc0007ffe0ff */
[----:B------:R0:W1:Y:S02]  /*0300*/  F2I.FTZ.U32.TRUNC.NTZ R7, R6 ;  /* 0x0000000600077305 */ /* 0x000064000021f000 */
[----:B0-----:R-:W-:Y:S01]  /*0310*/  HFMA2 R6, -RZ, RZ, 0, 0 ;  /* 0x00000000ff067431 */ /* 0x001fe200000001ff */
[----:B-1----:R-:W-:-:S05]  /*0320*/  IADD3 R3, PT, PT, RZ, -R7, RZ ;  /* 0x80000007ff037210 */ /* 0x002fca0007ffe0ff */
[----:B------:R-:W-:-:S04]  /*0330*/  IMAD R3, R3, R10, RZ ;  /* 0x0000000a03037224 */ /* 0x000fc800078e02ff */
[----:B------:R-:W-:Y:S01]  /*0340*/  IMAD.HI.U32 R7, R7, R3, R6 ;  /* 0x0000000307077227 */ /* 0x000fe200078e0006 */
[----:B------:R-:W-:-:S05]  /*0350*/  IADD3 R3, PT, PT, RZ, -R5, RZ ;  /* 0x80000005ff037210 */ /* 0x000fca0007ffe0ff */
[----:B------:R-:W-:-:S04]  /*0360*/  IMAD.HI.U32 R7, R7, R4, RZ ;  /* 0x0000000407077227 */ /* 0x000fc800078e00ff */
[----:B------:R-:W-:Y:S02]  /*0370*/  IMAD R7, R7, R3, R4 ;  /* 0x0000000307077224 */ /* 0x000fe400078e0204 */
[----:B------:R-:W0:Y:S03]  /*0380*/  LDC.64 R4, c[0x0][0x390] ;  /* 0x0000e400ff047b82 */ /* 0x000e260000000a00 */
[----:B------:R-:W-:-:S13]  /*0390*/  ISETP.GT.U32.AND P0, PT, R10, R7, PT ;  /* 0x000000070a00720c */ /* 0x000fda0003f04070 */
[----:B------:R-:W-:Y:S02]  /*03a0*/  @!P0 IADD3 R7, PT, PT, R7, -R10, RZ ;  /* 0x8000000a07078210 */ /* 0x000fe40007ffe0ff */
[----:B------:R-:W-:Y:S02]  /*03b0*/  ISETP.NE.AND P0, PT, R2, RZ, PT ;  /* 0x000000ff0200720c */ /* 0x000fe40003f05270 */
[----:B------:R-:W-:Y:S01]  /*03c0*/  ISETP.GT.U32.AND P1, PT, R10, R7, PT ;  /* 0x000000070a00720c */ /* 0x000fe20003f24070 */
[----:B0-----:R-:W-:-:S12]  /*03d0*/  IMAD.WIDE.U32 R4, R0, 0x4, R4 ;  /* 0x0000000400047825 */ /* 0x001fd800078e0004 */
[----:B------:R-:W-:-:S04]  /*03e0*/  @!P1 IADD3 R7, PT, PT, R7, -R10, RZ ;  /* 0x8000000a07079210 */ /* 0x000fc80007ffe0ff */
[----:B------:R-:W-:Y:S02]  /*03f0*/  @!P2 IADD3 R7, PT, PT, -R7, RZ, RZ ;  /* 0x000000ff0707a210 */ /* 0x000fe40007ffe1ff */
[----:B------:R-:W-:-:S05]  /*0400*/  @!P0 LOP3.LUT R7, RZ, R2, RZ, 0x33, !PT ;  /* 0x00000002ff078212 */ /* 0x000fca00078e33ff */
[----:B------:R-:W-:Y:S01]  /*0410*/  STG.E desc[UR4][R4.64], R7 ;  /* 0x0000000704007986 */ /* 0x000fe2000c101904 */
[----:B------:R-:W-:Y:S05]  /*0420*/  EXIT ;  /* 0x000000000000794d */ /* 0x000fea0003800000 */
.L_x_3:
[----:B------:R-:W0:Y:S08]  /*0430*/  LDC.64 R2, c[0x0][0x380] ;  /* 0x0000e000ff027b82 */ /* 0x000e300000000a00 */
[----:B------:R-:W1:Y:S08]  /*0440*/  LDC.64 R4, c[0x0][0x388] ;  /* 0x0000e200ff047b82 */ /* 0x000e700000000a00 */
[----:B------:R-:W2:Y:S01]  /*0450*/  LDC.64 R6, c[0x0][0x390] ;  /* 0x0000e400ff067b82 */ /* 0x000ea20000000a00 */
[----:B0-----:R-:W-:-:S06]  /*0460*/  IMAD.WIDE.U32 R2, R0, 0x4, R2 ;  /* 0x0000000400027825 */ /* 0x001fcc00078e0002 */
[----:B------:R-:W3:Y:S01]  /*0470*/  LDG.E R2, desc[UR4][R2.64] ;  /* 0x0000000402027981 */ /* 0x000ee2000c1e1900 */
[----:B-1----:R-:W-:-:S06]  /*0480*/  IMAD.WIDE.U32 R4, R0, 0x4, R4 ;  /* 0x0000000400047825 */ /* 0x002fcc00078e0004 */
[----:B------:R-:W3:Y:S01]  /*0490*/  LDG.E R5, desc[UR4][R4.64] ;  /* 0x0000000404057981 */ /* 0x000ee2000c1e1900 */
[----:B--2---:R-:W-:-:S04]  /*04a0*/  IMAD.WIDE.U32 R6, R0, 0x4, R6 ;  /* 0x0000000400067825 */ /* 0x004fc800078e0006 */
[----:B---3--:R-:W-:-:S05]  /*04b0*/  IMAD R9, R2, R5, RZ ;  /* 0x0000000502097224 */ /* 0x008fca00078e02ff */
[----:B------:R-:W-:Y:S01]  /*04c0*/  STG.E desc[UR4][R6.64], R9 ;  /* 0x0000000906007986 */ /* 0x000fe2000c101904 */
[----:B------:R-:W-:Y:S05]  /*04d0*/  EXIT ;  /* 0x000000000000794d */ /* 0x000fea0003800000 */
.L_x_4:
        /* <DEDUP_REMOVED lines=10> */
.L_x_10:


//--------------------- .text._Z3modPiS_S_        --------------------------
	.section	.text._Z3modPiS_S_,"ax",@progbits
	.align	128
        .global         _Z3modPiS_S_
        .type           _Z3modPiS_S_,@function
        .size           _Z3modPiS_S_,(.L_x_11 - _Z3modPiS_S_)
        .other          _Z3modPiS_S_,@"STO_CUDA_ENTRY STV_DEFAULT"
_Z3modPiS_S_:
.text._Z3modPiS_S_:
[----:B------:R-:W-:Y:S01]  /*0000*/  LDC R1, c[0x0][0x37c] ;  /* 0x0000df00ff017b82 */ /* 0x000fe20000000800 */
[----:B------:R-:W0:Y:S07]  /*0010*/  S2R R5, SR_TID.X ;  /* 0x0000000000057919 */ /* 0x000e2e0000002100 */
[----:B------:R-:W0:Y:S01]  /*0020*/  S2UR UR6, SR_CTAID.X ;  /* 0x00000000000679c3 */ /* 0x000e220000002500 */
[----:B------:R-:W1:Y:S07]  /*0030*/  LDCU.64 UR4, c[0x0][0x358] ;  /* 0x00006b00ff0477ac */ /* 0x000e6e0008000a00 */
[----:B------:R-:W0:Y:S08]  /*0040*/  LDC R0, c[0x0][0x360] ;  /* 0x0000d800ff007b82 */ /* 0x000e300000000800 */
[----:B------:R-:W2:Y:S01]  /*0050*/  LDC.64 R2, c[0x0][0x388] ;  /* 0x0000e200ff027b82 */ /* 0x000ea20000000a00 */
[----:B0-----:R-:W-:-:S07]  /*0060*/  IMAD R0, R0, UR6, R5 ;  /* 0x0000000600007c24 */ /* 0x001fce000f8e0205 */
[----:B------:R-:W0:Y:S01]  /*0070*/  LDC.64 R4, c[0x0][0x380] ;  /* 0x0000e000ff047b82 */ /* 0x000e220000000a00 */
[----:B--2---:R-:W-:-:S06]  /*0080*/  IMAD.WIDE.U32 R2, R0, 0x4, R2 ;  /* 0x0000000400027825 */ /* 0x004fcc00078e0002 */
[----:B-1----:R-:W2:Y:S01]  /*0090*/  LDG.E R2, desc[UR4][R2.64] ;  /* 0x0000000402027981 */ /* 0x002ea2000c1e1900 */
[----:B0-----:R-:W-:-:S05]  /*00a0*/  IMAD.WIDE.U32 R4, R0, 0x4, R4 ;  /* 0x0000000400047825 */ /* 0x001fca00078e0004 */
[----:B------:R0:W3:Y:S01]  /*00b0*/  LDG.E R8, desc[UR4][R4.64] ;  /* 0x0000000404087981 */ /* 0x0000e2000c1e1900 */
[-C--:B--2---:R-:W-:Y:S02]  /*00c0*/  IABS R10, R2.reuse ;  /* 0x00000002000a7213 */ /* 0x084fe40000000000 */
[----:B0-----:R-:W-:Y:S02]  /*00d0*/  IABS R5, R2 ;  /* 0x0000000200057213 */ /* 0x001fe40000000000 */
[----:B------:R-:W0:Y:S01]  /*00e0*/  I2F.RP R9, R10 ;  /* 0x0000000a00097306 */ /* 0x000e220000209400 */
[----:B---3--:R-:W-:-:S07]  /*00f0*/  IABS R4, R8 ;  /* 0x0000000800047213 */ /* 0x008fce0000000000 */
[----:B0-----:R-:W0:Y:S01]  /*0100*/  MUFU.RCP R9, R9 ;  /* 0x0000000900097308 */ /* 0x001e220000001000 */
[----:B------:R-:W-:Y:S02]  /*0110*/  ISETP.GE.AND P2, PT, R8, RZ, PT ;  /* 0x000000ff0800720c */ /* 0x000fe40003f46270 */
[----:B0-----:R-:W-:-:S05]  /*0120*/  IADD3 R6, PT, PT, R9, 0xffffffe, RZ ;  /* 0x0ffffffe09067810 */ /* 0x001fca0007ffe0ff */
[----:B------:R0:W1:Y:S02]  /*0130*/  F2I.FTZ.U32.TRUNC.NTZ R7, R6 ;  /* 0x0000000600077305 */ /* 0x000064000021f000 */
[----:B0-----:R-:W-:Y:S01]  /*0140*/  IMAD.MOV.U32 R6, RZ, RZ, RZ ;  /* 0x000000ffff067224 */ /* 0x001fe200078e00ff */
        /* <DEDUP_REMOVED lines=8> */
[----:B------:R-:W-:Y:S01]  /*01d0*/  @!P0 IMAD.IADD R7, R7, 0x1, -R10 ;  /* 0x0000000107078824 */ /* 0x000fe200078e0a0a */
[----:B------:R-:W-:-:S04]  /*01e0*/  ISETP.NE.AND P0, PT, R2, RZ, PT ;  /* 0x000000ff0200720c */ /* 0x000fc80003f05270 */
[----:B------:R-:W-:Y:S01]  /*01f0*/  ISETP.GT.U32.AND P1, PT, R10, R7, PT ;  /* 0x000000070a00720c */ /* 0x000fe20003f24070 */
[----:B0-----:R-:W-:-:S12]  /*0200*/  IMAD.WIDE.U32 R4, R0, 0x4, R4 ;  /* 0x0000000400047825 */ /* 0x001fd800078e0004 */
[----:B------:R-:W-:-:S05]  /*0210*/  @!P1 IADD3 R7, PT, PT, R7, -R10, RZ ;  /* 0x8000000a07079210 */ /* 0x000fca0007ffe0ff */
[----:B------:R-:W-:Y:S01]  /*0220*/  @!P2 IMAD.MOV R7, RZ, RZ, -R7 ;  /* 0x000000ffff07a224 */ /* 0x000fe200078e0a07 */
[----:B------:R-:W-:-:S05]  /*0230*/  @!P0 LOP3.LUT R7, RZ, R2, RZ, 0x33, !PT ;  /* 0x00000002ff078212 */ /* 0x000fca00078e33ff */
[----:B------:R-:W-:Y:S01]  /*0240*/  STG.E desc[UR4][R4.64], R7 ;  /* 0x0000000704007986 */ /* 0x000fe2000c101904 */
[----:B------:R-:W-:Y:S05]  /*0250*/  EXIT ;  /* 0x000000000000794d */ /* 0x000fea0003800000 */
.L_x_5:
        /* <DEDUP_REMOVED lines=10> */
.L_x_11:


//--------------------- .text._Z4multPiS_S_       --------------------------
	.section	.text._Z4multPiS_S_,"ax",@progbits
	.align	128
        .global         _Z4multPiS_S_
        .type           _Z4multPiS_S_,@function
        .size           _Z4multPiS_S_,(.L_x_12 - _Z4multPiS_S_)
        .other          _Z4multPiS_S_,@"STO_CUDA_ENTRY STV_DEFAULT"
_Z4multPiS_S_:
.text._Z4multPiS_S_:
[----:B------:R-:W-:Y:S01]  /*0000*/  LDC R1, c[0x0][0x37c] ;  /* 0x0000df00ff017b82 */ /* 0x000fe20000000800 */
[----:B------:R-:W0:Y:S07]  /*0010*/  S2R R0, SR_TID.X ;  /* 0x0000000000007919 */ /* 0x000e2e0000002100 */
[----:B------:R-:W0:Y:S01]  /*0020*/  S2UR UR6, SR_CTAID.X ;  /* 0x00000000000679c3 */ /* 0x000e220000002500 */
[----:B------:R-:W1:Y:S07]  /*0030*/  LDCU.64 UR4, c[0x0][0x358] ;  /* 0x00006b00ff0477ac */ /* 0x000e6e0008000a00 */
[----:B------:R-:W0:Y:S08]  /*0040*/  LDC R9, c[0x0][0x360] ;  /* 0x0000d800ff097b82 */ /* 0x000e300000000800 */
[----:B------:R-:W2:Y:S08]  /*0050*/  LDC.64 R2, c[0x0][0x380] ;  /* 0x0000e000ff027b82 */ /* 0x000eb00000000a00 */
[----:B------:R-:W3:Y:S01]  /*0060*/  LDC.64 R4, c[0x0][0x388] ;  /* 0x0000e200ff047b82 */ /* 0x000ee20000000a00 */
[----:B0-----:R-:W-:-:S07]  /*0070*/  IMAD R9, R9, UR6, R0 ;  /* 0x0000000609097c24 */ /* 0x001fce000f8e0200 */
[----:B------:R-:W0:Y:S01]  /*0080*/  LDC.64 R6, c[0x0][0x390] ;  /* 0x0000e400ff067b82 */ /* 0x000e220000000a00 */
[----:B--2---:R-:W-:-:S06]  /*0090*/  IMAD.WIDE.U32 R2, R9, 0x4, R2 ;  /* 0x0000000409027825 */ /* 0x004fcc00078e0002 */
[----:B-1----:R-:W2:Y:S01]  /*00a0*/  LDG.E R2, desc[UR4][R2.64] ;  /* 0x0000000402027981 */ /* 0x002ea2000c1e1900 */
[----:B---3--:R-:W-:-:S06]  /*00b0*/  IMAD.WIDE.U32 R4, R9, 0x4, R4 ;  /* 0x0000000409047825 */ /* 0x008fcc00078e0004 */
[----:B------:R-:W2:Y:S01]  /*00c0*/  LDG.E R5, desc[UR4][R4.64] ;  /* 0x0000000404057981 */ /* 0x000ea2000c1e1900 */
[----:B0-----:R-:W-:-:S04]  /*00d0*/  IMAD.WIDE.U32 R6, R9, 0x4, R6 ;  /* 0x0000000409067825 */ /* 0x001fc800078e0006 */
[----:B--2---:R-:W-:-:S05]  /*00e0*/  IMAD R9, R2, R5, RZ ;  /* 0x0000000502097224 */ /* 0x004fca00078e02ff */
[----:B------:R-:W-:Y:S01]  /*00f0*/  STG.E desc[UR4][R6.64], R9 ;  /* 0x0000000906007986 */ /* 0x000fe2000c101904 */
[----:B------:R-:W-:Y:S05]  /*0100*/  EXIT ;  /* 0x000000000000794d */ /* 0x000fea0003800000 */
.L_x_6:
        /* <DEDUP_REMOVED lines=15> */
.L_x_12:


//--------------------- .text._Z8subtractPiS_S_   --------------------------
	.section	.text._Z8subtractPiS_S_,"ax",@progbits
	.align	128
        .global         _Z8subtractPiS_S_
        .type           _Z8subtractPiS_S_,@function
        .size           _Z8subtractPiS_S_,(.L_x_13 - _Z8subtractPiS_S_)
        .other          _Z8subtractPiS_S_,@"STO_CUDA_ENTRY STV_DEFAULT"
_Z8subtractPiS_S_:
.text._Z8subtractPiS_S_:
        /* <DEDUP_REMOVED lines=13> */
[----:B0-----:R-:W-:Y:S01]  /*00d0*/  IMAD.WIDE.U32 R6, R9, 0x4, R6 ;  /* 0x0000000409067825 */ /* 0x001fe200078e0006 */
[----:B--2---:R-:W-:-:S05]  /*00e0*/  IADD3 R9, PT, PT, R2, -R5, RZ ;  /* 0x8000000502097210 */ /* 0x004fca0007ffe0ff */
[----:B------:R-:W-:Y:S01]  /*00f0*/  STG.E desc[UR4][R6.64], R9 ;  /* 0x0000000906007986 */ /* 0x000fe2000c101904 */
[----:B------:R-:W-:Y:S05]  /*0100*/  EXIT ;  /* 0x000000000000794d */ /* 0x000fea0003800000 */
.L_x_7:
        /* <DEDUP_REMOVED lines=15> */
.L_x_13:


//--------------------- .text._Z3addPiS_S_        --------------------------
	.section	.text._Z3addPiS_S_,"ax",@progbits
	.align	128
        .global         _Z3addPiS_S_
        .type           _Z3addPiS_S_,@function
        .size           _Z3addPiS_S_,(.L_x_14 - _Z3addPiS_S_)
        .other          _Z3addPiS_S_,@"STO_CUDA_ENTRY STV_DEFAULT"
_Z3addPiS_S_:
.text._Z3addPiS_S_:
        /* <DEDUP_REMOVED lines=14> */
[----:B--2---:R-:W-:-:S05]  /*00e0*/  IADD3 R9, PT, PT, R2, R5, RZ ;  /* 0x0000000502097210 */ /* 0x004fca0007ffe0ff */
[----:B------:R-:W-:Y:S01]  /*00f0*/  STG.E desc[UR4][R6.64], R9 ;  /* 0x0000000906007986 */ /* 0x000fe2000c101904 */
[----:B------:R-:W-:Y:S05]  /*0100*/  EXIT ;  /* 0x000000000000794d */ /* 0x000fea0003800000 */
.L_x_8:
        /* <DEDUP_REMOVED lines=15> */
.L_x_14:


//--------------------- .nv.shared.reserved.0     --------------------------
	.section	.nv.shared.reserved.0,"aw",@nobits
	.weak		__nv_reservedSMEM_offset_0_alias
	.size		__nv_reservedSMEM_offset_0_alias, 0, 64
	.other		__nv_reservedSMEM_offset_0_alias,@"STO_CUDA_RESERVED_SHARED STV_DEFAULT"
__nv_reservedSMEM_offset_0_alias:
	.zero		0
	.zero		64


//--------------------- .nv.constant0._Z29non_branching_mathexpressionsPiS_S_ --------------------------
	.section	.nv.constant0._Z29non_branching_mathexpressionsPiS_S_,"a",@progbits
	.sectionflags	@""
	.align	4
.nv.constant0._Z29non_branching_mathexpressionsPiS_S_:
	.zero		920


//--------------------- .nv.constant0._Z25branching_mathexpressionsPiS_S_ --------------------------
	.section	.nv.constant0._Z25branching_mathexpressionsPiS_S_,"a",@progbits
	.sectionflags	@""
	.align	4
.nv.constant0._Z25branching_mathexpressionsPiS_S_:
	.zero		920


//--------------------- .nv.constant0._Z3modPiS_S_ --------------------------
	.section	.nv.constant0._Z3modPiS_S_,"a",@progbits
	.sectionflags	@""
	.align	4
.nv.constant0._Z3modPiS_S_:
	.zero		920


//--------------------- .nv.constant0._Z4multPiS_S_ --------------------------
	.section	.nv.constant0._Z4multPiS_S_,"a",@progbits
	.sectionflags	@""
	.align	4
.nv.constant0._Z4multPiS_S_:
	.zero		920


//--------------------- .nv.constant0._Z8subtractPiS_S_ --------------------------
	.section	.nv.constant0._Z8subtractPiS_S_,"a",@progbits
	.sectionflags	@""
	.align	4
.nv.constant0._Z8subtractPiS_S_:
	.zero		920


//--------------------- .nv.constant0._Z3addPiS_S_ --------------------------
	.section	.nv.constant0._Z3addPiS_S_,"a",@progbits
	.sectionflags	@""
	.align	4
.nv.constant0._Z3addPiS_S_:
	.zero		920


//--------------------- SYMBOLS --------------------------

	.type		.nv.reservedSmem.offset0,@object
	.size		.nv.reservedSmem.offset0,0x4
